//
// Generated by NVIDIA NVVM Compiler
//
// Compiler Build ID: CL-36424714
// Cuda compilation tools, release 13.0, V13.0.88
// Based on NVVM 20.0.0
//

.version 9.0
.target sm_100
.address_size 64

	// .globl	_Z9wordCountPKcS0_Pii

.visible .entry _Z9wordCountPKcS0_Pii(
	.param .u64 .ptr .align 1 _Z9wordCountPKcS0_Pii_param_0,
	.param .u64 .ptr .align 1 _Z9wordCountPKcS0_Pii_param_1,
	.param .u64 .ptr .align 1 _Z9wordCountPKcS0_Pii_param_2,
	.param .u32 _Z9wordCountPKcS0_Pii_param_3
)
{
	.reg .pred 	%p<6>;
	.reg .b16 	%rs<9>;
	.reg .b32 	%r<8>;
	.reg .b64 	%rd<9>;

	ld.param.u64 	%rd3, [_Z9wordCountPKcS0_Pii_param_0];
	ld.param.u64 	%rd5, [_Z9wordCountPKcS0_Pii_param_1];
	ld.param.u64 	%rd4, [_Z9wordCountPKcS0_Pii_param_2];
	ld.param.u32 	%r2, [_Z9wordCountPKcS0_Pii_param_3];
	cvta.to.global.u64 	%rd1, %rd5;
	mov.u32 	%r3, %ctaid.x;
	mov.u32 	%r4, %ntid.x;
	mov.u32 	%r5, %tid.x;
	mad.lo.s32 	%r1, %r3, %r4, %r5;
	add.s32 	%r6, %r2, -4;
	setp.gt.s32 	%p1, %r1, %r6;
	@%p1 bra 	$L__BB0_6;
	cvta.to.global.u64 	%rd6, %rd3;
	cvt.s64.s32 	%rd7, %r1;
	add.s64 	%rd2, %rd6, %rd7;
	ld.global.u8 	%rs1, [%rd2];
	ld.global.u8 	%rs2, [%rd1];
	setp.eq.s16 	%p2, %rs1, %rs2;
	@%p2 bra 	$L__BB0_2;
	bra.uni 	$L__BB0_6;
$L__BB0_2:
	ld.global.u8 	%rs3, [%rd2+1];
	ld.global.u8 	%rs4, [%rd1+1];
	setp.ne.s16 	%p3, %rs3, %rs4;
	@%p3 bra 	$L__BB0_6;
	ld.global.u8 	%rs5, [%rd2+2];
	ld.global.u8 	%rs6, [%rd1+2];
	setp.ne.s16 	%p4, %rs5, %rs6;
	@%p4 bra 	$L__BB0_6;
	ld.global.u8 	%rs7, [%rd2+3];
	ld.global.u8 	%rs8, [%rd1+3];
	setp.ne.s16 	%p5, %rs7, %rs8;
	@%p5 bra 	$L__BB0_6;
	cvta.to.global.u64 	%rd8, %rd4;
	atom.global.add.u32 	%r7, [%rd8], 1;
$L__BB0_6:
	ret;

}


// ===== COMPILED SASS (sm_100) =====

	.target	sm_100

	.elftype	@"ET_EXEC"


//--------------------- .note.nv.tkinfo           --------------------------
	.section	.note.nv.tkinfo,"",@"SHT_NOTE"
	.sectionflags	@"SHF_NOTE_NV_TKINFO"
	.tkinfo
        /*0018*/ 	.word	0x00000002
        /*0030*/ 	.string	""
        /*0030*/ 	.string	"ptxas"
        /*0030*/ 	.string	"Cuda compilation tools, release 13.0, V13.0.88"
        /*0030*/ 	.string	"Build cuda_13.0.r13.0/compiler.36424714_0"
        /*0030*/ 	.string	"-arch sm_100 -m 64 "



//--------------------- .note.nv.cuinfo           --------------------------
	.section	.note.nv.cuinfo,"",@"SHT_NOTE"
	.sectionflags	@"SHF_NOTE_NV_CUINFO"
        /*0018*/ 	.short	0x0002
        /*001a*/ 	.short	0x0064
        /*001c*/ 	.short	0x0082
	.zero		2


//--------------------- .nv.info                  --------------------------
	.section	.nv.info,"",@"SHT_CUDA_INFO"
	.align	4


	//----- nvinfo : EIATTR_REGCOUNT
	.align		4
        /*0000*/ 	.byte	0x04, 0x2f
        /*0002*/ 	.short	(.L_1 - .L_0)
	.align		4
.L_0:
        /*0004*/ 	.word	index@(_Z9wordCountPKcS0_Pii)
        /*0008*/ 	.word	0x0000000a


	//----- nvinfo : EIATTR_FRAME_SIZE
	.align		4
.L_1:
        /*000c*/ 	.byte	0x04, 0x11
        /*000e*/ 	.short	(.L_3 - .L_2)
	.align		4
.L_2:
        /*0010*/ 	.word	index@(_Z9wordCountPKcS0_Pii)
        /*0014*/ 	.word	0x00000000


	//----- nvinfo : EIATTR_MIN_STACK_SIZE
	.align		4
.L_3:
        /*0018*/ 	.byte	0x04, 0x12
        /*001a*/ 	.short	(.L_5 - .L_4)
	.align		4
.L_4:
        /*001c*/ 	.word	index@(_Z9wordCountPKcS0_Pii)
        /*0020*/ 	.word	0x00000000
.L_5:


//--------------------- .nv.compat                --------------------------
	.section	.nv.compat,"",@"SHT_CUDA_COMPAT_INFO"
	.align	4
        /*0000*/ 	.byte	0x02, 0x09, 0x00, 0x00, 0x02, 0x02, 0x01, 0x00, 0x02, 0x05, 0x05, 0x00, 0x03, 0x07, 0x01, 0x01
        /*0010*/ 	.byte	0x02, 0x03, 0x00, 0x00, 0x02, 0x06, 0x01, 0x00, 0x04, 0x0b, 0x08, 0x00, 0x09, 0x00, 0x00, 0x00
        /*0020*/ 	.byte	0x00, 0x00, 0x00, 0x00


//--------------------- .nv.info._Z9wordCountPKcS0_Pii --------------------------
	.section	.nv.info._Z9wordCountPKcS0_Pii,"",@"SHT_CUDA_INFO"
	.sectionflags	@""
	.align	4


	//----- nvinfo : EIATTR_CUDA_API_VERSION
	.align		4
        /*0000*/ 	.byte	0x04, 0x37
        /*0002*/ 	.short	(.L_7 - .L_6)
.L_6:
        /*0004*/ 	.word	0x00000082


	//----- nvinfo : EIATTR_KPARAM_INFO
	.align		4
.L_7:
        /*0008*/ 	.byte	0x04, 0x17
        /*000a*/ 	.short	(.L_9 - .L_8)
.L_8:
        /*000c*/ 	.word	0x00000000
        /*0010*/ 	.short	0x0003
        /*0012*/ 	.short	0x0018
        /*0014*/ 	.byte	0x00, 0xf0, 0x11, 0x00


	//----- nvinfo : EIATTR_KPARAM_INFO
	.align		4
.L_9:
        /*0018*/ 	.byte	0x04, 0x17
        /*001a*/ 	.short	(.L_11 - .L_10)
.L_10:
        /*001c*/ 	.word	0x00000000
        /*0020*/ 	.short	0x0002
        /*0022*/ 	.short	0x0010
        /*0024*/ 	.byte	0x00, 0xf5, 0x21, 0x00


	//----- nvinfo : EIATTR_KPARAM_INFO
	.align		4
.L_11:
        /*0028*/ 	.byte	0x04, 0x17
        /*002a*/ 	.short	(.L_13 - .L_12)
.L_12:
        /*002c*/ 	.word	0x00000000
        /*0030*/ 	.short	0x0001
        /*0032*/ 	.short	0x0008
        /*0034*/ 	.byte	0x00, 0xf5, 0x21, 0x00


	//----- nvinfo : EIATTR_KPARAM_INFO
	.align		4
.L_13:
        /*0038*/ 	.byte	0x04, 0x17
        /*003a*/ 	.short	(.L_15 - .L_14)
.L_14:
        /*003c*/ 	.word	0x00000000
        /*0040*/ 	.short	0x0000
        /*0042*/ 	.short	0x0000
        /*0044*/ 	.byte	0x00, 0xf5, 0x21, 0x00


	//----- nvinfo : EIATTR_SPARSE_MMA_MASK
	.align		4
.L_15:
        /*0048*/ 	.byte	0x03, 0x50
        /*004a*/ 	.short	0x0000


	//----- nvinfo : EIATTR_MAXREG_COUNT
	.align		4
        /*004c*/ 	.byte	0x03, 0x1b
        /*004e*/ 	.short	0x00ff


	//----- nvinfo : EIATTR_MERCURY_ISA_VERSION
	.align		4
        /*0050*/ 	.byte	0x03, 0x5f
        /*0052*/ 	.short	0x0101


	//----- nvinfo : EIATTR_INT_WARP_WIDE_INSTR_OFFSETS
	.align		4
        /*0054*/ 	.byte	0x04, 0x31
        /*0056*/ 	.short	(.L_17 - .L_16)


	//   ....[0]....
.L_16:
        /*0058*/ 	.word	0x00000200


	//----- nvinfo : EIATTR_VRC_CTA_INIT_COUNT
	.align		4
.L_17:
        /*005c*/ 	.byte	0x02, 0x4a
	.zero		1
	.zero		1


	//----- nvinfo : EIATTR_EXIT_INSTR_OFFSETS
	.align		4
        /*0060*/ 	.byte	0x04, 0x1c
        /*0062*/ 	.short	(.L_19 - .L_18)


	//   ....[0]....
.L_18:
        /*0064*/ 	.word	0x00000080


	//   ....[1]....
        /*0068*/ 	.word	0x00000110


	//   ....[2]....
        /*006c*/ 	.word	0x00000150


	//   ....[3]....
        /*0070*/ 	.word	0x00000190


	//   ....[4]....
        /*0074*/ 	.word	0x000001d0


	//   ....[5]....
        /*0078*/ 	.word	0x00000250


	//----- nvinfo : EIATTR_CBANK_PARAM_SIZE
	.align		4
.L_19:
        /*007c*/ 	.byte	0x03, 0x19
        /*007e*/ 	.short	0x001c


	//----- nvinfo : EIATTR_PARAM_CBANK
	.align		4
        /*0080*/ 	.byte	0x04, 0x0a
        /*0082*/ 	.short	(.L_21 - .L_20)
	.align		4
.L_20:
        /*0084*/ 	.word	index@(.nv.constant0._Z9wordCountPKcS0_Pii)
        /*0088*/ 	.short	0x0380
        /*008a*/ 	.short	0x001c


	//----- nvinfo : EIATTR_SW_WAR
	.align		4
.L_21:
        /*008c*/ 	.byte	0x04, 0x36
        /*008e*/ 	.short	(.L_23 - .L_22)
.L_22:
        /*0090*/ 	.word	0x00000008
.L_23:


//--------------------- .nv.callgraph             --------------------------
	.section	.nv.callgraph,"",@"SHT_CUDA_CALLGRAPH"
	.align	4
	.sectionentsize	8
	.align		4
        /*0000*/ 	.word	0x00000000
	.align		4
        /*0004*/ 	.word	0xffffffff
	.align		4
        /*0008*/ 	.word	0x00000000
	.align		4
        /*000c*/ 	.word	0xfffffffe
	.align		4
        /*0010*/ 	.word	0x00000000
	.align		4
        /*0014*/ 	.word	0xfffffffd
	.align		4
        /*0018*/ 	.word	0x00000000
	.align		4
        /*001c*/ 	.word	0xfffffffc


//--------------------- .text._Z9wordCountPKcS0_Pii --------------------------
	.section	.text._Z9wordCountPKcS0_Pii,"ax",@progbits
	.align	128
        .global         _Z9wordCountPKcS0_Pii
        .type           _Z9wordCountPKcS0_Pii,@function
        .size           _Z9wordCountPKcS0_Pii,(.L_x_1 - _Z9wordCountPKcS0_Pii)
        .other          _Z9wordCountPKcS0_Pii,@"STO_CUDA_ENTRY STV_DEFAULT"
_Z9wordCountPKcS0_Pii:
.text._Z9wordCountPKcS0_Pii:
[----:B------:R-:W-:Y:S01]  /*0000*/  LDC R1, c[0x0][0x37c] ;  /* 0x0000df00ff017b82 */ /* 0x000fe20000000800 */
[----:B------:R-:W0:Y:S07]  /*0010*/  S2R R3, SR_TID.X ;  /* 0x0000000000037919 */ /* 0x000e2e0000002100 */
[----:B------:R-:W0:Y:S01]  /*0020*/  S2UR UR5, SR_CTAID.X ;  /* 0x00000000000579c3 */ /* 0x000e220000002500 */
[----:B------:R-:W1:Y:S07]  /*0030*/  LDCU UR4, c[0x0][0x398] ;  /* 0x00007300ff0477ac */ /* 0x000e6e0008000800 */
[----:B------:R-:W0:Y:S01]  /*0040*/  LDC R0, c[0x0][0x360] ;  /* 0x0000d800ff007b82 */ /* 0x000e220000000800 */
[----:B-1----:R-:W-:Y:S01]  /*0050*/  UIADD3 UR4, UPT, UPT, UR4, -0x4, URZ ;  /* 0xfffffffc04047890 */ /* 0x002fe2000fffe0ff */
[----:B0-----:R-:W-:-:S05]  /*0060*/  IMAD R0, R0, UR5, R3 ;  /* 0x0000000500007c24 */ /* 0x001fca000f8e0203 */
[----:B------:R-:W-:-:S13]  /*0070*/  ISETP.GT.AND P0, PT, R0, UR4, PT ;  /* 0x0000000400007c0c */ /* 0x000fda000bf04270 */
[----:B------:R-:W-:Y:S05]  /*0080*/  @P0 EXIT ;  /* 0x000000000000094d */ /* 0x000fea0003800000 */
[----:B------:R-:W0:Y:S01]  /*0090*/  LDCU.64 UR6, c[0x0][0x380] ;  /* 0x00007000ff0677ac */ /* 0x000e220008000a00 */
[----:B------:R-:W1:Y:S01]  /*00a0*/  LDC.64 R4, c[0x0][0x388] ;  /* 0x0000e200ff047b82 */ /* 0x000e620000000a00 */
[----:B------:R-:W1:Y:S01]  /*00b0*/  LDCU.64 UR4, c[0x0][0x358] ;  /* 0x00006b00ff0477ac */ /* 0x000e620008000a00 */
[----:B0-----:R-:W-:-:S04]  /*00c0*/  IADD3 R2, P0, PT, R0, UR6, RZ ;  /* 0x0000000600027c10 */ /* 0x001fc8000ff1e0ff */
[----:B------:R-:W-:Y:S01]  /*00d0*/  LEA.HI.X.SX32 R3, R0, UR7, 0x1, P0 ;  /* 0x0000000700037c11 */ /* 0x000fe200080f0eff */
[----:B-1----:R-:W2:Y:S04]  /*00e0*/  LDG.E.U8 R7, desc[UR4][R4.64] ;  /* 0x0000000404077981 */ /* 0x002ea8000c1e1100 */
[----:B------:R-:W2:Y:S02]  /*00f0*/  LDG.E.U8 R0, desc[UR4][R2.64] ;  /* 0x0000000402007981 */ /* 0x000ea4000c1e1100 */
[----:B--2---:R-:W-:-:S13]  /*0100*/  ISETP.NE.AND P0, PT, R0, R7, PT ;  /* 0x000000070000720c */ /* 0x004fda0003f05270 */
[----:B------:R-:W-:Y:S05]  /*0110*/  @P0 EXIT ;  /* 0x000000000000094d */ /* 0x000fea0003800000 */
[----:B------:R-:W2:Y:S04]  /*0120*/  LDG.E.U8 R0, desc[UR4][R2.64+0x1] ;  /* 0x0000010402007981 */ /* 0x000ea8000c1e1100 */
        /* <DEDUP_REMOVED lines=11> */
[----:B------:R-:W0:Y:S01]  /*01e0*/  S2R R0, SR_LANEID ;  /* 0x0000000000007919 */ /* 0x000e220000000000 */
[----:B------:R-:W1:Y:S01]  /*01f0*/  LDC.64 R2, c[0x0][0x390] ;  /* 0x0000e400ff027b82 */ /* 0x000e620000000a00 */
[----:B------:R-:W-:Y:S02]  /*0200*/  VOTEU.ANY UR6, UPT, PT ;  /* 0x0000000000067886 */ /* 0x000fe400038e0100 */
[----:B------:R-:W-:Y:S02]  /*0210*/  UFLO.U32 UR7, UR6 ;  /* 0x00000006000772bd */ /* 0x000fe400080e0000 */
[----:B------:R-:W1:Y:S04]  /*0220*/  POPC R5, UR6 ;  /* 0x0000000600057d09 */ /* 0x000e680008000000 */
[----:B0-----:R-:W-:-:S13]  /*0230*/  ISETP.EQ.U32.AND P0, PT, R0, UR7, PT ;  /* 0x0000000700007c0c */ /* 0x001fda000bf02070 */
[----:B-1----:R-:W-:Y:S01]  /*0240*/  @P0 REDG.E.ADD.STRONG.GPU desc[UR4][R2.64], R5 ;  /* 0x000000050200098e */ /* 0x002fe2000c12e104 */
[----:B------:R-:W-:Y:S05]  /*0250*/  EXIT ;  /* 0x000000000000794d */ /* 0x000fea0003800000 */
.L_x_0:
[----:B------:R-:W-:-:S00]  /*0260*/  BRA `(.L_x_0) ;  /* 0xfffffffc00fc7947 */ /* 0x000fc0000383ffff */
[----:B------:R-:W-:-:S00]  /*0270*/  NOP ;  /* 0x0000000000007918 */ /* 0x000fc00000000000 */
        /* <DEDUP_REMOVED lines=8> */
.L_x_1:


//--------------------- .nv.shared.reserved.0     --------------------------
	.section	.nv.shared.reserved.0,"aw",@nobits
	.weak		__nv_reservedSMEM_offset_0_alias
	.size		__nv_reservedSMEM_offset_0_alias, 0, 64
	.other		__nv_reservedSMEM_offset_0_alias,@"STO_CUDA_RESERVED_SHARED STV_DEFAULT"
__nv_reservedSMEM_offset_0_alias:
	.zero		0
	.zero		64


//--------------------- .nv.constant0._Z9wordCountPKcS0_Pii --------------------------
	.section	.nv.constant0._Z9wordCountPKcS0_Pii,"a",@progbits
	.sectionflags	@""
	.align	4
.nv.constant0._Z9wordCountPKcS0_Pii:
	.zero		924


//--------------------- SYMBOLS --------------------------

	.type		.nv.reservedSmem.offset0,@object
	.size		.nv.reservedSmem.offset0,0x4
